//
// Generated by NVIDIA NVVM Compiler
//
// Compiler Build ID: CL-36424714
// Cuda compilation tools, release 13.0, V13.0.88
// Based on NVVM 20.0.0
//

.version 9.0
.target sm_100
.address_size 64

	// .globl	_Z12kernelMatmuliPfS_S_

.visible .entry _Z12kernelMatmuliPfS_S_(
	.param .u32 _Z12kernelMatmuliPfS_S__param_0,
	.param .u64 .ptr .align 1 _Z12kernelMatmuliPfS_S__param_1,
	.param .u64 .ptr .align 1 _Z12kernelMatmuliPfS_S__param_2,
	.param .u64 .ptr .align 1 _Z12kernelMatmuliPfS_S__param_3
)
{
	.reg .pred 	%p<10>;
	.reg .b32 	%r<42>;
	.reg .b32 	%f<67>;
	.reg .b64 	%rd<67>;

	ld.param.u32 	%r19, [_Z12kernelMatmuliPfS_S__param_0];
	ld.param.u64 	%rd14, [_Z12kernelMatmuliPfS_S__param_1];
	ld.param.u64 	%rd15, [_Z12kernelMatmuliPfS_S__param_2];
	cvta.to.global.u64 	%rd1, %rd15;
	cvta.to.global.u64 	%rd2, %rd14;
	mov.u32 	%r20, %ctaid.x;
	mov.u32 	%r21, %ntid.x;
	mov.u32 	%r22, %tid.x;
	mad.lo.s32 	%r1, %r20, %r21, %r22;
	mov.u32 	%r23, %ctaid.y;
	mov.u32 	%r24, %ntid.y;
	mov.u32 	%r25, %tid.y;
	mad.lo.s32 	%r26, %r23, %r24, %r25;
	max.s32 	%r27, %r1, %r26;
	setp.ge.s32 	%p1, %r27, %r19;
	@%p1 bra 	$L__BB0_13;
	mul.lo.s32 	%r3, %r26, %r19;
	and.b32  	%r4, %r19, 7;
	setp.lt.u32 	%p2, %r19, 8;
	mov.f32 	%f66, 0f00000000;
	mov.b32 	%r40, 0;
	@%p2 bra 	$L__BB0_4;
	and.b32  	%r40, %r19, 2147483640;
	neg.s32 	%r38, %r40;
	mul.wide.s32 	%rd16, %r19, 4;
	add.s64 	%rd3, %rd1, %rd16;
	shl.b32 	%r7, %r19, 3;
	mul.wide.s32 	%rd17, %r19, 8;
	add.s64 	%rd4, %rd1, %rd17;
	mul.wide.s32 	%rd18, %r19, 12;
	add.s64 	%rd5, %rd1, %rd18;
	mul.wide.s32 	%rd19, %r19, 16;
	add.s64 	%rd6, %rd1, %rd19;
	mul.wide.s32 	%rd20, %r19, 20;
	add.s64 	%rd7, %rd1, %rd20;
	mul.wide.s32 	%rd21, %r19, 24;
	add.s64 	%rd8, %rd1, %rd21;
	mul.wide.s32 	%rd22, %r19, 28;
	add.s64 	%rd9, %rd1, %rd22;
	mul.wide.u32 	%rd23, %r3, 4;
	add.s64 	%rd24, %rd23, %rd2;
	add.s64 	%rd66, %rd24, 16;
	mov.f32 	%f66, 0f00000000;
	mov.u32 	%r37, %r1;
$L__BB0_3:
	.pragma "nounroll";
	mul.wide.s32 	%rd25, %r37, 4;
	add.s64 	%rd26, %rd3, %rd25;
	add.s64 	%rd27, %rd4, %rd25;
	add.s64 	%rd28, %rd5, %rd25;
	add.s64 	%rd29, %rd6, %rd25;
	add.s64 	%rd30, %rd7, %rd25;
	add.s64 	%rd31, %rd8, %rd25;
	add.s64 	%rd32, %rd9, %rd25;
	add.s64 	%rd33, %rd1, %rd25;
	ld.global.f32 	%f16, [%rd66+-16];
	ld.global.f32 	%f17, [%rd33];
	fma.rn.f32 	%f18, %f16, %f17, %f66;
	ld.global.f32 	%f19, [%rd66+-12];
	ld.global.f32 	%f20, [%rd26];
	fma.rn.f32 	%f21, %f19, %f20, %f18;
	ld.global.f32 	%f22, [%rd66+-8];
	ld.global.f32 	%f23, [%rd27];
	fma.rn.f32 	%f24, %f22, %f23, %f21;
	ld.global.f32 	%f25, [%rd66+-4];
	ld.global.f32 	%f26, [%rd28];
	fma.rn.f32 	%f27, %f25, %f26, %f24;
	ld.global.f32 	%f28, [%rd66];
	ld.global.f32 	%f29, [%rd29];
	fma.rn.f32 	%f30, %f28, %f29, %f27;
	ld.global.f32 	%f31, [%rd66+4];
	ld.global.f32 	%f32, [%rd30];
	fma.rn.f32 	%f33, %f31, %f32, %f30;
	ld.global.f32 	%f34, [%rd66+8];
	ld.global.f32 	%f35, [%rd31];
	fma.rn.f32 	%f36, %f34, %f35, %f33;
	ld.global.f32 	%f37, [%rd66+12];
	ld.global.f32 	%f38, [%rd32];
	fma.rn.f32 	%f66, %f37, %f38, %f36;
	add.s32 	%r38, %r38, 8;
	add.s32 	%r37, %r37, %r7;
	add.s64 	%rd66, %rd66, 32;
	setp.ne.s32 	%p3, %r38, 0;
	@%p3 bra 	$L__BB0_3;
$L__BB0_4:
	setp.eq.s32 	%p4, %r4, 0;
	@%p4 bra 	$L__BB0_12;
	and.b32  	%r13, %r19, 3;
	setp.lt.u32 	%p5, %r4, 4;
	@%p5 bra 	$L__BB0_7;
	add.s32 	%r29, %r40, %r3;
	mul.wide.u32 	%rd34, %r29, 4;
	add.s64 	%rd35, %rd2, %rd34;
	ld.global.f32 	%f40, [%rd35];
	mad.lo.s32 	%r30, %r40, %r19, %r1;
	mul.wide.s32 	%rd36, %r30, 4;
	add.s64 	%rd37, %rd1, %rd36;
	ld.global.f32 	%f41, [%rd37];
	fma.rn.f32 	%f42, %f40, %f41, %f66;
	cvt.u64.u32 	%rd38, %r3;
	cvt.u64.u32 	%rd39, %r40;
	add.s64 	%rd40, %rd39, %rd38;
	shl.b64 	%rd41, %rd40, 2;
	add.s64 	%rd42, %rd2, %rd41;
	ld.global.f32 	%f43, [%rd42+4];
	mul.wide.s32 	%rd43, %r19, 4;
	add.s64 	%rd44, %rd37, %rd43;
	ld.global.f32 	%f44, [%rd44];
	fma.rn.f32 	%f45, %f43, %f44, %f42;
	ld.global.f32 	%f46, [%rd42+8];
	add.s64 	%rd45, %rd44, %rd43;
	ld.global.f32 	%f47, [%rd45];
	fma.rn.f32 	%f48, %f46, %f47, %f45;
	ld.global.f32 	%f49, [%rd42+12];
	add.s64 	%rd46, %rd45, %rd43;
	ld.global.f32 	%f50, [%rd46];
	fma.rn.f32 	%f66, %f49, %f50, %f48;
	add.s32 	%r40, %r40, 4;
$L__BB0_7:
	setp.eq.s32 	%p6, %r13, 0;
	@%p6 bra 	$L__BB0_12;
	setp.eq.s32 	%p7, %r13, 1;
	@%p7 bra 	$L__BB0_10;
	add.s32 	%r31, %r40, %r3;
	mul.wide.u32 	%rd47, %r31, 4;
	add.s64 	%rd48, %rd2, %rd47;
	ld.global.f32 	%f52, [%rd48];
	mad.lo.s32 	%r32, %r40, %r19, %r1;
	mul.wide.s32 	%rd49, %r32, 4;
	add.s64 	%rd50, %rd1, %rd49;
	ld.global.f32 	%f53, [%rd50];
	fma.rn.f32 	%f54, %f52, %f53, %f66;
	cvt.u64.u32 	%rd51, %r3;
	cvt.u64.u32 	%rd52, %r40;
	add.s64 	%rd53, %rd52, %rd51;
	shl.b64 	%rd54, %rd53, 2;
	add.s64 	%rd55, %rd2, %rd54;
	ld.global.f32 	%f55, [%rd55+4];
	mul.wide.s32 	%rd56, %r19, 4;
	add.s64 	%rd57, %rd50, %rd56;
	ld.global.f32 	%f56, [%rd57];
	fma.rn.f32 	%f66, %f55, %f56, %f54;
	add.s32 	%r40, %r40, 2;
$L__BB0_10:
	and.b32  	%r33, %r19, 1;
	setp.eq.b32 	%p8, %r33, 1;
	not.pred 	%p9, %p8;
	@%p9 bra 	$L__BB0_12;
	add.s32 	%r34, %r40, %r3;
	mul.wide.u32 	%rd58, %r34, 4;
	add.s64 	%rd59, %rd2, %rd58;
	ld.global.f32 	%f57, [%rd59];
	mad.lo.s32 	%r35, %r40, %r19, %r1;
	mul.wide.s32 	%rd60, %r35, 4;
	add.s64 	%rd61, %rd1, %rd60;
	ld.global.f32 	%f58, [%rd61];
	fma.rn.f32 	%f66, %f57, %f58, %f66;
$L__BB0_12:
	ld.param.u64 	%rd65, [_Z12kernelMatmuliPfS_S__param_3];
	add.s32 	%r36, %r3, %r1;
	cvta.to.global.u64 	%rd62, %rd65;
	mul.wide.s32 	%rd63, %r36, 4;
	add.s64 	%rd64, %rd62, %rd63;
	st.global.f32 	[%rd64], %f66;
$L__BB0_13:
	ret;

}


// ===== COMPILED SASS (sm_100) =====

	.target	sm_100

	.elftype	@"ET_EXEC"


//--------------------- .note.nv.tkinfo           --------------------------
	.section	.note.nv.tkinfo,"",@"SHT_NOTE"
	.sectionflags	@"SHF_NOTE_NV_TKINFO"
	.tkinfo
        /*0018*/ 	.word	0x00000002
        /*0030*/ 	.string	""
        /*0030*/ 	.string	"ptxas"
        /*0030*/ 	.string	"Cuda compilation tools, release 13.0, V13.0.88"
        /*0030*/ 	.string	"Build cuda_13.0.r13.0/compiler.36424714_0"
        /*0030*/ 	.string	"-arch sm_100 -m 64 "



//--------------------- .note.nv.cuinfo           --------------------------
	.section	.note.nv.cuinfo,"",@"SHT_NOTE"
	.sectionflags	@"SHF_NOTE_NV_CUINFO"
        /*0018*/ 	.short	0x0002
        /*001a*/ 	.short	0x0064
        /*001c*/ 	.short	0x0082
	.zero		2


//--------------------- .nv.info                  --------------------------
	.section	.nv.info,"",@"SHT_CUDA_INFO"
	.align	4


	//----- nvinfo : EIATTR_REGCOUNT
	.align		4
        /*0000*/ 	.byte	0x04, 0x2f
        /*0002*/ 	.short	(.L_1 - .L_0)
	.align		4
.L_0:
        /*0004*/ 	.word	index@(_Z12kernelMatmuliPfS_S_)
        /*0008*/ 	.word	0x0000001e


	//----- nvinfo : EIATTR_FRAME_SIZE
	.align		4
.L_1:
        /*000c*/ 	.byte	0x04, 0x11
        /*000e*/ 	.short	(.L_3 - .L_2)
	.align		4
.L_2:
        /*0010*/ 	.word	index@(_Z12kernelMatmuliPfS_S_)
        /*0014*/ 	.word	0x00000000


	//----- nvinfo : EIATTR_MIN_STACK_SIZE
	.align		4
.L_3:
        /*0018*/ 	.byte	0x04, 0x12
        /*001a*/ 	.short	(.L_5 - .L_4)
	.align		4
.L_4:
        /*001c*/ 	.word	index@(_Z12kernelMatmuliPfS_S_)
        /*0020*/ 	.word	0x00000000
.L_5:


//--------------------- .nv.compat                --------------------------
	.section	.nv.compat,"",@"SHT_CUDA_COMPAT_INFO"
	.align	4
        /*0000*/ 	.byte	0x02, 0x09, 0x00, 0x00, 0x02, 0x02, 0x01, 0x00, 0x02, 0x05, 0x05, 0x00, 0x03, 0x07, 0x01, 0x01
        /*0010*/ 	.byte	0x02, 0x03, 0x00, 0x00, 0x02, 0x06, 0x01, 0x00, 0x04, 0x0b, 0x08, 0x00, 0x09, 0x00, 0x00, 0x00
        /*0020*/ 	.byte	0x00, 0x00, 0x00, 0x00


//--------------------- .nv.info._Z12kernelMatmuliPfS_S_ --------------------------
	.section	.nv.info._Z12kernelMatmuliPfS_S_,"",@"SHT_CUDA_INFO"
	.sectionflags	@""
	.align	4


	//----- nvinfo : EIATTR_CUDA_API_VERSION
	.align		4
        /*0000*/ 	.byte	0x04, 0x37
        /*0002*/ 	.short	(.L_7 - .L_6)
.L_6:
        /*0004*/ 	.word	0x00000082


	//----- nvinfo : EIATTR_KPARAM_INFO
	.align		4
.L_7:
        /*0008*/ 	.byte	0x04, 0x17
        /*000a*/ 	.short	(.L_9 - .L_8)
.L_8:
        /*000c*/ 	.word	0x00000000
        /*0010*/ 	.short	0x0003
        /*0012*/ 	.short	0x0018
        /*0014*/ 	.byte	0x00, 0xf5, 0x21, 0x00


	//----- nvinfo : EIATTR_KPARAM_INFO
	.align		4
.L_9:
        /*0018*/ 	.byte	0x04, 0x17
        /*001a*/ 	.short	(.L_11 - .L_10)
.L_10:
        /*001c*/ 	.word	0x00000000
        /*0020*/ 	.short	0x0002
        /*0022*/ 	.short	0x0010
        /*0024*/ 	.byte	0x00, 0xf5, 0x21, 0x00


	//----- nvinfo : EIATTR_KPARAM_INFO
	.align		4
.L_11:
        /*0028*/ 	.byte	0x04, 0x17
        /*002a*/ 	.short	(.L_13 - .L_12)
.L_12:
        /*002c*/ 	.word	0x00000000
        /*0030*/ 	.short	0x0001
        /*0032*/ 	.short	0x0008
        /*0034*/ 	.byte	0x00, 0xf5, 0x21, 0x00


	//----- nvinfo : EIATTR_KPARAM_INFO
	.align		4
.L_13:
        /*0038*/ 	.byte	0x04, 0x17
        /*003a*/ 	.short	(.L_15 - .L_14)
.L_14:
        /*003c*/ 	.word	0x00000000
        /*0040*/ 	.short	0x0000
        /*0042*/ 	.short	0x0000
        /*0044*/ 	.byte	0x00, 0xf0, 0x11, 0x00


	//----- nvinfo : EIATTR_SPARSE_MMA_MASK
	.align		4
.L_15:
        /*0048*/ 	.byte	0x03, 0x50
        /*004a*/ 	.short	0x0000


	//----- nvinfo : EIATTR_MAXREG_COUNT
	.align		4
        /*004c*/ 	.byte	0x03, 0x1b
        /*004e*/ 	.short	0x00ff


	//----- nvinfo : EIATTR_MERCURY_ISA_VERSION
	.align		4
        /*0050*/ 	.byte	0x03, 0x5f
        /*0052*/ 	.short	0x0101


	//----- nvinfo : EIATTR_VRC_CTA_INIT_COUNT
	.align		4
        /*0054*/ 	.byte	0x02, 0x4a
	.zero		1
	.zero		1


	//----- nvinfo : EIATTR_EXIT_INSTR_OFFSETS
	.align		4
        /*0058*/ 	.byte	0x04, 0x1c
        /*005a*/ 	.short	(.L_17 - .L_16)


	//   ....[0]....
.L_16:
        /*005c*/ 	.word	0x000000c0


	//   ....[1]....
        /*0060*/ 	.word	0x00000aa0


	//----- nvinfo : EIATTR_CBANK_PARAM_SIZE
	.align		4
.L_17:
        /*0064*/ 	.byte	0x03, 0x19
        /*0066*/ 	.short	0x0020


	//----- nvinfo : EIATTR_PARAM_CBANK
	.align		4
        /*0068*/ 	.byte	0x04, 0x0a
        /*006a*/ 	.short	(.L_19 - .L_18)
	.align		4
.L_18:
        /*006c*/ 	.word	index@(.nv.constant0._Z12kernelMatmuliPfS_S_)
        /*0070*/ 	.short	0x0380
        /*0072*/ 	.short	0x0020


	//----- nvinfo : EIATTR_SW_WAR
	.align		4
.L_19:
        /*0074*/ 	.byte	0x04, 0x36
        /*0076*/ 	.short	(.L_21 - .L_20)
.L_20:
        /*0078*/ 	.word	0x00000008
.L_21:


//--------------------- .nv.callgraph             --------------------------
	.section	.nv.callgraph,"",@"SHT_CUDA_CALLGRAPH"
	.align	4
	.sectionentsize	8
	.align		4
        /*0000*/ 	.word	0x00000000
	.align		4
        /*0004*/ 	.word	0xffffffff
	.align		4
        /*0008*/ 	.word	0x00000000
	.align		4
        /*000c*/ 	.word	0xfffffffe
	.align		4
        /*0010*/ 	.word	0x00000000
	.align		4
        /*0014*/ 	.word	0xfffffffd
	.align		4
        /*0018*/ 	.word	0x00000000
	.align		4
        /*001c*/ 	.word	0xfffffffc


//--------------------- .text._Z12kernelMatmuliPfS_S_ --------------------------
	.section	.text._Z12kernelMatmuliPfS_S_,"ax",@progbits
	.align	128
        .global         _Z12kernelMatmuliPfS_S_
        .type           _Z12kernelMatmuliPfS_S_,@function
        .size           _Z12kernelMatmuliPfS_S_,(.L_x_5 - _Z12kernelMatmuliPfS_S_)
        .other          _Z12kernelMatmuliPfS_S_,@"STO_CUDA_ENTRY STV_DEFAULT"
_Z12kernelMatmuliPfS_S_:
.text._Z12kernelMatmuliPfS_S_:
[----:B------:R-:W-:Y:S01]  /*0000*/  LDC R1, c[0x0][0x37c] ;  /* 0x0000df00ff017b82 */ /* 0x000fe20000000800 */
[----:B------:R-:W0:Y:S07]  /*0010*/  S2R R3, SR_TID.X ;  /* 0x0000000000037919 */ /* 0x000e2e0000002100 */
[----:B------:R-:W0:Y:S01]  /*0020*/  LDC R0, c[0x0][0x360] ;  /* 0x0000d800ff007b82 */ /* 0x000e220000000800 */
[----:B------:R-:W1:Y:S01]  /*0030*/  LDCU UR20, c[0x0][0x380] ;  /* 0x00007000ff1477ac */ /* 0x000e620008000800 */
[----:B------:R-:W2:Y:S06]  /*0040*/  S2R R2, SR_TID.Y ;  /* 0x0000000000027919 */ /* 0x000eac0000002200 */
[----:B------:R-:W0:Y:S08]  /*0050*/  S2UR UR4, SR_CTAID.X ;  /* 0x00000000000479c3 */ /* 0x000e300000002500 */
[----:B------:R-:W2:Y:S08]  /*0060*/  S2UR UR5, SR_CTAID.Y ;  /* 0x00000000000579c3 */ /* 0x000eb00000002600 */
[----:B------:R-:W2:Y:S01]  /*0070*/  LDC R13, c[0x0][0x364] ;  /* 0x0000d900ff0d7b82 */ /* 0x000ea20000000800 */
[----:B0-----:R-:W-:-:S02]  /*0080*/  IMAD R0, R0, UR4, R3 ;  /* 0x0000000400007c24 */ /* 0x001fc4000f8e0203 */
[----:B--2---:R-:W-:-:S05]  /*0090*/  IMAD R13, R13, UR5, R2 ;  /* 0x000000050d0d7c24 */ /* 0x004fca000f8e0202 */
[----:B------:R-:W-:-:S04]  /*00a0*/  VIMNMX R2, PT, PT, R0, R13, !PT ;  /* 0x0000000d00027248 */ /* 0x000fc80007fe0100 */
[----:B-1----:R-:W-:-:S13]  /*00b0*/  ISETP.GE.AND P0, PT, R2, UR20, PT ;  /* 0x0000001402007c0c */ /* 0x002fda000bf06270 */
[----:B------:R-:W-:Y:S05]  /*00c0*/  @P0 EXIT ;  /* 0x000000000000094d */ /* 0x000fea0003800000 */
[----:B------:R-:W-:Y:S01]  /*00d0*/  UISETP.GE.U32.AND UP0, UPT, UR20, 0x8, UPT ;  /* 0x000000081400788c */ /* 0x000fe2000bf06070 */
[----:B------:R-:W-:Y:S02]  /*00e0*/  HFMA2 R12, -RZ, RZ, 0, 0 ;  /* 0x00000000ff0c7431 */ /* 0x000fe400000001ff */
[----:B------:R-:W-:Y:S01]  /*00f0*/  IMAD R13, R13, UR20, RZ ;  /* 0x000000140d0d7c24 */ /* 0x000fe2000f8e02ff */
[----:B------:R-:W-:Y:S01]  /*0100*/  UMOV UR4, URZ ;  /* 0x000000ff00047c82 */ /* 0x000fe20008000000 */
[----:B------:R-:W0:Y:S04]  /*0110*/  LDCU.64 UR18, c[0x0][0x358] ;  /* 0x00006b00ff1277ac */ /* 0x000e280008000a00 */
[----:B------:R-:W-:Y:S05]  /*0120*/  BRA.U !UP0, `(.L_x_0) ;  /* 0x0000000508007547 */ /* 0x000fea000b800000 */
[----:B------:R-:W1:Y:S01]  /*0130*/  LDC.64 R2, c[0x0][0x388] ;  /* 0x0000e200ff027b82 */ /* 0x000e620000000a00 */
[----:B------:R-:W2:Y:S01]  /*0140*/  LDCU.64 UR22, c[0x0][0x390] ;  /* 0x00007200ff1677ac */ /* 0x000ea20008000a00 */
[----:B------:R-:W-:Y:S02]  /*0150*/  MOV R12, RZ ;  /* 0x000000ff000c7202 */ /* 0x000fe40000000f00 */
[----:B------:R-:W-:Y:S01]  /*0160*/  MOV R14, R0 ;  /* 0x00000000000e7202 */ /* 0x000fe20000000f00 */
[----:B------:R-:W-:-:S04]  /*0170*/  ULOP3.LUT UR4, UR20, 0x7ffffff8, URZ, 0xc0, !UPT ;  /* 0x7ffffff814047892 */ /* 0x000fc8000f8ec0ff */
[----:B------:R-:W-:Y:S02]  /*0180*/  UIADD3 UR5, UPT, UPT, -UR4, URZ, URZ ;  /* 0x000000ff04057290 */ /* 0x000fe4000fffe1ff */
[----:B--2---:R-:W-:Y:S02]  /*0190*/  UIMAD.WIDE UR6, UR20, 0x8, UR22 ;  /* 0x00000008140678a5 */ /* 0x004fe4000f8e0216 */
[----:B------:R-:W-:Y:S02]  /*01a0*/  UIMAD.WIDE UR8, UR20, 0xc, UR22 ;  /* 0x0000000c140878a5 */ /* 0x000fe4000f8e0216 */
[----:B------:R-:W-:Y:S01]  /*01b0*/  UIMAD.WIDE UR10, UR20, 0x10, UR22 ;  /* 0x00000010140a78a5 */ /* 0x000fe2000f8e0216 */
[----:B-1----:R-:W-:Y:S01]  /*01c0*/  IMAD.WIDE.U32 R2, R13, 0x4, R2 ;  /* 0x000000040d027825 */ /* 0x002fe200078e0002 */
[----:B------:R-:W-:Y:S02]  /*01d0*/  UIMAD.WIDE UR12, UR20, 0x14, UR22 ;  /* 0x00000014140c78a5 */ /* 0x000fe4000f8e0216 */
[----:B------:R-:W-:Y:S01]  /*01e0*/  UIMAD.WIDE UR14, UR20, 0x18, UR22 ;  /* 0x00000018140e78a5 */ /* 0x000fe2000f8e0216 */
[----:B------:R-:W-:Y:S01]  /*01f0*/  IADD3 R2, P0, PT, R2, 0x10, RZ ;  /* 0x0000001002027810 */ /* 0x000fe20007f1e0ff */
[----:B------:R-:W-:-:S03]  /*0200*/  UIMAD.WIDE UR16, UR20, 0x1c, UR22 ;  /* 0x0000001c141078a5 */ /* 0x000fc6000f8e0216 */
[----:B------:R-:W-:-:S09]  /*0210*/  IADD3.X R3, PT, PT, RZ, R3, RZ, P0, !PT ;  /* 0x00000003ff037210 */ /* 0x000fd200007fe4ff */
.L_x_1:
[----:B------:R-:W-:Y:S01]  /*0220*/  UIMAD.WIDE UR24, UR20, 0x4, UR22 ;  /* 0x00000004141878a5 */ /* 0x000fe2000f8e0216 */
[----:B------:R-:W-:Y:S01]  /*0230*/  MOV R23, 0x4 ;  /* 0x0000000400177802 */ /* 0x000fe20000000f00 */
[----:B------:R-:W-:Y:S01]  /*0240*/  HFMA2 R25, -RZ, RZ, 0, 2.384185791015625e-07 ;  /* 0x00000004ff197431 */ /* 0x000fe200000001ff */
[----:B0-----:R-:W2:Y:S03]  /*0250*/  LDG.E R21, desc[UR18][R2.64+-0x10] ;  /* 0xfffff01202157981 */ /* 0x001ea6000c1e1900 */
[----:B------:R-:W-:Y:S01]  /*0260*/  IMAD.WIDE R22, R14, R23, UR22 ;  /* 0x000000160e167e25 */ /* 0x000fe2000f8e0217 */
[----:B------:R-:W-:Y:S01]  /*0270*/  MOV R8, UR24 ;  /* 0x0000001800087c02 */ /* 0x000fe20008000f00 */
[----:B------:R-:W3:Y:S01]  /*0280*/  LDG.E R19, desc[UR18][R2.64+-0xc] ;  /* 0xfffff41202137981 */ /* 0x000ee2000c1e1900 */
[----:B------:R-:W-:-:S03]  /*0290*/  MOV R9, UR25 ;  /* 0x0000001900097c02 */ /* 0x000fc60008000f00 */
[----:B------:R-:W2:Y:S01]  /*02a0*/  LDG.E R22, desc[UR18][R22.64] ;  /* 0x0000001216167981 */ /* 0x000ea2000c1e1900 */
[----:B------:R-:W-:Y:S02]  /*02b0*/  IMAD.MOV.U32 R11, RZ, RZ, 0x4 ;  /* 0x00000004ff0b7424 */ /* 0x000fe400078e00ff */
[----:B------:R-:W-:-:S04]  /*02c0*/  IMAD.WIDE R8, R14, 0x4, R8 ;  /* 0x000000040e087825 */ /* 0x000fc800078e0208 */
[----:B------:R-:W-:Y:S01]  /*02d0*/  HFMA2 R7, -RZ, RZ, 0, 2.384185791015625e-07 ;  /* 0x00000004ff077431 */ /* 0x000fe200000001ff */
[----:B------:R-:W-:Y:S01]  /*02e0*/  MOV R5, 0x4 ;  /* 0x0000000400057802 */ /* 0x000fe20000000f00 */
[----:B------:R-:W4:Y:S01]  /*02f0*/  LDG.E R17, desc[UR18][R2.64+-0x8] ;  /* 0xfffff81202117981 */ /* 0x000f22000c1e1900 */
[----:B------:R-:W-:-:S03]  /*0300*/  IMAD.WIDE R24, R14, R25, UR6 ;  /* 0x000000060e187e25 */ /* 0x000fc6000f8e0219 */
[----:B------:R0:W3:Y:S01]  /*0310*/  LDG.E R20, desc[UR18][R8.64] ;  /* 0x0000001208147981 */ /* 0x0000e2000c1e1900 */
[----:B------:R-:W-:-:S03]  /*0320*/  IMAD.WIDE R10, R14, R11, UR8 ;  /* 0x000000080e0a7e25 */ /* 0x000fc6000f8e020b */
[----:B------:R-:W4:Y:S01]  /*0330*/  LDG.E R18, desc[UR18][R24.64] ;  /* 0x0000001218127981 */ /* 0x000f22000c1e1900 */
[----:B------:R-:W-:-:S04]  /*0340*/  IMAD.WIDE R4, R14, R5, UR10 ;  /* 0x0000000a0e047e25 */ /* 0x000fc8000f8e0205 */
[----:B------:R-:W-:Y:S01]  /*0350*/  HFMA2 R27, -RZ, RZ, 0, 2.384185791015625e-07 ;  /* 0x00000004ff1b7431 */ /* 0x000fe200000001ff */
[----:B------:R1:W5:Y:S01]  /*0360*/  LDG.E R16, desc[UR18][R10.64] ;  /* 0x000000120a107981 */ /* 0x000362000c1e1900 */
[C---:B------:R-:W-:Y:S01]  /*0370*/  IMAD.WIDE R6, R14.reuse, R7, UR12 ;  /* 0x0000000c0e067e25 */ /* 0x040fe2000f8e0207 */
[----:B0-----:R-:W-:Y:S02]  /*0380*/  MOV R9, 0x4 ;  /* 0x0000000400097802 */ /* 0x001fe40000000f00 */
[----:B------:R-:W5:Y:S04]  /*0390*/  LDG.E R15, desc[UR18][R2.64+-0x4] ;  /* 0xfffffc12020f7981 */ /* 0x000f68000c1e1900 */
[----:B------:R0:W5:Y:S01]  /*03a0*/  LDG.E R4, desc[UR18][R4.64] ;  /* 0x0000001204047981 */ /* 0x000162000c1e1900 */
[----:B------:R-:W-:-:S03]  /*03b0*/  IMAD.WIDE R8, R14, R9, UR14 ;  /* 0x0000000e0e087e25 */ /* 0x000fc6000f8e0209 */
[----:B------:R-:W5:Y:S01]  /*03c0*/  LDG.E R23, desc[UR18][R2.64] ;  /* 0x0000001202177981 */ /* 0x000f62000c1e1900 */
[----:B-1----:R-:W-:-:S03]  /*03d0*/  IMAD.WIDE R10, R14, R27, UR16 ;  /* 0x000000100e0a7e25 */ /* 0x002fc6000f8e021b */
[----:B------:R-:W5:Y:S04]  /*03e0*/  LDG.E R7, desc[UR18][R6.64] ;  /* 0x0000001206077981 */ /* 0x000f68000c1e1900 */
[----:B------:R-:W5:Y:S04]  /*03f0*/  LDG.E R24, desc[UR18][R2.64+0x4] ;  /* 0x0000041202187981 */ /* 0x000f68000c1e1900 */
[----:B------:R-:W5:Y:S04]  /*0400*/  LDG.E R8, desc[UR18][R8.64] ;  /* 0x0000001208087981 */ /* 0x000f68000c1e1900 */
[----:B------:R-:W5:Y:S04]  /*0410*/  LDG.E R25, desc[UR18][R2.64+0x8] ;  /* 0x0000081202197981 */ /* 0x000f68000c1e1900 */
[----:B------:R-:W5:Y:S04]  /*0420*/  LDG.E R10, desc[UR18][R10.64] ;  /* 0x000000120a0a7981 */ /* 0x000f68000c1e1900 */
[----:B------:R1:W5:Y:S01]  /*0430*/  LDG.E R27, desc[UR18][R2.64+0xc] ;  /* 0x00000c12021b7981 */ /* 0x000362000c1e1900 */
[----:B------:R-:W-:-:S04]  /*0440*/  UIADD3 UR5, UPT, UPT, UR5, 0x8, URZ ;  /* 0x0000000805057890 */ /* 0x000fc8000fffe0ff */
[----:B------:R-:W-:Y:S01]  /*0450*/  UISETP.NE.AND UP0, UPT, UR5, URZ, UPT ;  /* 0x000000ff0500728c */ /* 0x000fe2000bf05270 */
[----:B0-----:R-:W-:Y:S02]  /*0460*/  MOV R5, UR20 ;  /* 0x0000001400057c02 */ /* 0x001fe40008000f00 */
[----:B-1----:R-:W-:-:S03]  /*0470*/  IADD3 R2, P0, PT, R2, 0x20, RZ ;  /* 0x0000002002027810 */ /* 0x002fc60007f1e0ff */
[----:B------:R-:W-:Y:S01]  /*0480*/  IMAD R14, R5, 0x8, R14 ;  /* 0x00000008050e7824 */ /* 0x000fe200078e020e */
[----:B------:R-:W-:Y:S01]  /*0490*/  IADD3.X R3, PT, PT, RZ, R3, RZ, P0, !PT ;  /* 0x00000003ff037210 */ /* 0x000fe200007fe4ff */
[----:B--2---:R-:W-:-:S04]  /*04a0*/  FFMA R22, R21, R22, R12 ;  /* 0x0000001615167223 */ /* 0x004fc8000000000c */
[----:B---3--:R-:W-:-:S04]  /*04b0*/  FFMA R20, R19, R20, R22 ;  /* 0x0000001413147223 */ /* 0x008fc80000000016 */
[----:B----4-:R-:W-:-:S04]  /*04c0*/  FFMA R18, R17, R18, R20 ;  /* 0x0000001211127223 */ /* 0x010fc80000000014 */
[----:B-----5:R-:W-:-:S04]  /*04d0*/  FFMA R16, R15, R16, R18 ;  /* 0x000000100f107223 */ /* 0x020fc80000000012 */
[----:B------:R-:W-:-:S04]  /*04e0*/  FFMA R23, R23, R4, R16 ;  /* 0x0000000417177223 */ /* 0x000fc80000000010 */
[----:B------:R-:W-:-:S04]  /*04f0*/  FFMA R24, R24, R7, R23 ;  /* 0x0000000718187223 */ /* 0x000fc80000000017 */
[----:B------:R-:W-:-:S04]  /*0500*/  FFMA R8, R25, R8, R24 ;  /* 0x0000000819087223 */ /* 0x000fc80000000018 */
[----:B------:R-:W-:Y:S01]  /*0510*/  FFMA R12, R27, R10, R8 ;  /* 0x0000000a1b0c7223 */ /* 0x000fe20000000008 */
[----:B------:R-:W-:Y:S06]  /*0520*/  BRA.U UP0, `(.L_x_1) ;  /* 0xfffffffd003c7547 */ /* 0x000fec000b83ffff */
.L_x_0:
[----:B------:R-:W-:-:S04]  /*0530*/  ULOP3.LUT UR6, UR20, 0x7, URZ, 0xc0, !UPT ;  /* 0x0000000714067892 */ /* 0x000fc8000f8ec0ff */
[----:B------:R-:W-:-:S09]  /*0540*/  UISETP.NE.AND UP0, UPT, UR6, URZ, UPT ;  /* 0x000000ff0600728c */ /* 0x000fd2000bf05270 */
[----:B------:R-:W-:Y:S05]  /*0550*/  BRA.U !UP0, `(.L_x_2) ;  /* 0x0000000508407547 */ /* 0x000fea000b800000 */
[----:B------:R-:W-:Y:S02]  /*0560*/  UISETP.GE.U32.AND UP0, UPT, UR6, 0x4, UPT ;  /* 0x000000040600788c */ /* 0x000fe4000bf06070 */
[----:B------:R-:W-:-:S04]  /*0570*/  ULOP3.LUT UR5, UR20, 0x3, URZ, 0xc0, !UPT ;  /* 0x0000000314057892 */ /* 0x000fc8000f8ec0ff */
[----:B------:R-:W-:-:S03]  /*0580*/  UISETP.NE.AND UP1, UPT, UR5, URZ, UPT ;  /* 0x000000ff0500728c */ /* 0x000fc6000bf25270 */
[----:B------:R-:W-:Y:S08]  /*0590*/  BRA.U !UP0, `(.L_x_3) ;  /* 0x00000001087c7547 */ /* 0x000ff0000b800000 */
[----:B------:R-:W1:Y:S01]  /*05a0*/  LDC.64 R6, c[0x0][0x390] ;  /* 0x0000e400ff067b82 */ /* 0x000e620000000a00 */
[----:B------:R-:W2:Y:S01]  /*05b0*/  LDCU.64 UR6, c[0x0][0x388] ;  /* 0x00007100ff0677ac */ /* 0x000ea20008000a00 */
[----:B------:R-:W-:Y:S02]  /*05c0*/  MOV R9, UR4 ;  /* 0x0000000400097c02 */ /* 0x000fe40008000f00 */
[C---:B------:R-:W-:Y:S02]  /*05d0*/  IADD3 R3, PT, PT, R13.reuse, UR4, RZ ;  /* 0x000000040d037c10 */ /* 0x040fe4000fffe0ff */
[----:B------:R-:W-:Y:S01]  /*05e0*/  IADD3 R10, P0, PT, R13, UR4, RZ ;  /* 0x000000040d0a7c10 */ /* 0x000fe2000ff1e0ff */
[----:B------:R-:W-:Y:S01]  /*05f0*/  IMAD R9, R9, UR20, R0 ;  /* 0x0000001409097c24 */ /* 0x000fe2000f8e0200 */
[----:B------:R-:W3:Y:S01]  /*0600*/  LDC.64 R4, c[0x0][0x388] ;  /* 0x0000e200ff047b82 */ /* 0x000ee20000000a00 */
[----:B------:R-:W-:Y:S02]  /*0610*/  MOV R11, UR20 ;  /* 0x00000014000b7c02 */ /* 0x000fe40008000f00 */
[----:B------:R-:W-:Y:S01]  /*0620*/  MOV R15, UR20 ;  /* 0x00000014000f7c02 */ /* 0x000fe20008000f00 */
[----:B-1----:R-:W-:Y:S01]  /*0630*/  IMAD.WIDE R6, R9, 0x4, R6 ;  /* 0x0000000409067825 */ /* 0x002fe200078e0206 */
[----:B------:R-:W-:-:S05]  /*0640*/  MOV R9, UR20 ;  /* 0x0000001400097c02 */ /* 0x000fca0008000f00 */
[----:B------:R-:W-:Y:S02]  /*0650*/  IMAD.WIDE R8, R9, 0x4, R6 ;  /* 0x0000000409087825 */ /* 0x000fe400078e0206 */
[----:B0-----:R-:W4:Y:S02]  /*0660*/  LDG.E R6, desc[UR18][R6.64] ;  /* 0x0000001206067981 */ /* 0x001f24000c1e1900 */
[----:B---3--:R-:W-:Y:S01]  /*0670*/  IMAD.WIDE.U32 R4, R3, 0x4, R4 ;  /* 0x0000000403047825 */ /* 0x008fe200078e0004 */
[----:B------:R-:W-:Y:S01]  /*0680*/  IADD3.X R3, PT, PT, RZ, RZ, RZ, P0, !PT ;  /* 0x000000ffff037210 */ /* 0x000fe200007fe4ff */
[----:B------:R-:W3:Y:S01]  /*0690*/  LDG.E R17, desc[UR18][R8.64] ;  /* 0x0000001208117981 */ /* 0x000ee2000c1e1900 */
[----:B--2---:R-:W-:-:S03]  /*06a0*/  LEA R2, P0, R10, UR6, 0x2 ;  /* 0x000000060a027c11 */ /* 0x004fc6000f8010ff */
[----:B------:R-:W4:Y:S01]  /*06b0*/  LDG.E R5, desc[UR18][R4.64] ;  /* 0x0000001204057981 */ /* 0x000f22000c1e1900 */
[----:B------:R-:W-:Y:S01]  /*06c0*/  LEA.HI.X R3, R10, UR7, R3, 0x2, P0 ;  /* 0x000000070a037c11 */ /* 0x000fe200080f1403 */
[----:B------:R-:W-:-:S04]  /*06d0*/  IMAD.WIDE R10, R11, 0x4, R8 ;  /* 0x000000040b0a7825 */ /* 0x000fc800078e0208 */
[----:B------:R-:W3:Y:S01]  /*06e0*/  LDG.E R16, desc[UR18][R2.64+0x4] ;  /* 0x0000041202107981 */ /* 0x000ee2000c1e1900 */
[----:B------:R-:W-:-:S03]  /*06f0*/  IMAD.WIDE R14, R15, 0x4, R10 ;  /* 0x000000040f0e7825 */ /* 0x000fc600078e020a */
[----:B------:R-:W2:Y:S04]  /*0700*/  LDG.E R19, desc[UR18][R10.64] ;  /* 0x000000120a137981 */ /* 0x000ea8000c1e1900 */
[----:B------:R-:W2:Y:S04]  /*0710*/  LDG.E R18, desc[UR18][R2.64+0x8] ;  /* 0x0000081202127981 */ /* 0x000ea8000c1e1900 */
[----:B------:R-:W5:Y:S04]  /*0720*/  LDG.E R20, desc[UR18][R2.64+0xc] ;  /* 0x00000c1202147981 */ /* 0x000f68000c1e1900 */
[----:B------:R-:W5:Y:S01]  /*0730*/  LDG.E R14, desc[UR18][R14.64] ;  /* 0x000000120e0e7981 */ /* 0x000f62000c1e1900 */
[----:B------:R-:W-:Y:S01]  /*0740*/  UIADD3 UR4, UPT, UPT, UR4, 0x4, URZ ;  /* 0x0000000404047890 */ /* 0x000fe2000fffe0ff */
[----:B----4-:R-:W-:-:S04]  /*0750*/  FFMA R5, R5, R6, R12 ;  /* 0x0000000605057223 */ /* 0x010fc8000000000c */
[----:B---3--:R-:W-:-:S04]  /*0760*/  FFMA R5, R16, R17, R5 ;  /* 0x0000001110057223 */ /* 0x008fc80000000005 */
[----:B--2---:R-:W-:-:S04]  /*0770*/  FFMA R5, R18, R19, R5 ;  /* 0x0000001312057223 */ /* 0x004fc80000000005 */
[----:B-----5:R-:W-:-:S07]  /*0780*/  FFMA R12, R20, R14, R5 ;  /* 0x0000000e140c7223 */ /* 0x020fce0000000005 */
.L_x_3:
[----:B------:R-:W-:Y:S05]  /*0790*/  BRA.U !UP1, `(.L_x_2) ;  /* 0x0000000109b07547 */ /* 0x000fea000b800000 */
[----:B------:R-:W-:Y:S01]  /*07a0*/  UISETP.NE.AND UP0, UPT, UR5, 0x1, UPT ;  /* 0x000000010500788c */ /* 0x000fe2000bf05270 */
[----:B------:R-:W-:Y:S01]  /*07b0*/  MOV R7, UR4 ;  /* 0x0000000400077c02 */ /* 0x000fe20008000f00 */
[----:B------:R-:W-:Y:S02]  /*07c0*/  ULOP3.LUT UR5, UR20, 0x1, URZ, 0xc0, !UPT ;  /* 0x0000000114057892 */ /* 0x000fe4000f8ec0ff */
[----:B------:R-:W-:Y:S02]  /*07d0*/  IMAD.U32 R15, RZ, RZ, UR20 ;  /* 0x00000014ff0f7e24 */ /* 0x000fe4000f8e00ff */
[----:B------:R-:W-:Y:S01]  /*07e0*/  UISETP.NE.U32.AND UP1, UPT, UR5, 0x1, UPT ;  /* 0x000000010500788c */ /* 0x000fe2000bf25070 */
[----:B------:R-:W-:-:S04]  /*07f0*/  PLOP3.LUT P1, PT, PT, PT, UP0, 0x80, 0x8 ;  /* 0x000000000008781c */ /* 0x000fc80003f2f008 */
[----:B------:R-:W1:Y:S01]  /*0800*/  @UP0 LDCU.64 UR6, c[0x0][0x388] ;  /* 0x00007100ff0607ac */ /* 0x000e620008000a00 */
[----:B------:R-:W-:Y:S01]  /*0810*/  PLOP3.LUT P0, PT, PT, PT, UP1, 0x80, 0x8 ;  /* 0x000000000008781c */ /* 0x000fe20003f0f018 */
[----:B------:R-:W2:Y:S01]  /*0820*/  @UP0 LDCU.64 UR8, c[0x0][0x390] ;  /* 0x00007200ff0807ac */ /* 0x000ea20008000a00 */
[----:B------:R-:W3:Y:S06]  /*0830*/  @UP0 LDCU.64 UR10, c[0x0][0x388] ;  /* 0x00007100ff0a07ac */ /* 0x000eec0008000a00 */
[C---:B------:R-:W-:Y:S01]  /*0840*/  @P1 VIADD R3, R13.reuse, UR4 ;  /* 0x000000040d031c36 */ /* 0x040fe20008000000 */
[----:B------:R-:W-:Y:S01]  /*0850*/  @P1 IADD3 R6, P2, PT, R13, UR4, RZ ;  /* 0x000000040d061c10 */ /* 0x000fe2000ff5e0ff */
[----:B------:R-:W4:Y:S01]  /*0860*/  @!UP1 LDCU.64 UR12, c[0x0][0x388] ;  /* 0x00007100ff0c97ac */ /* 0x000f220008000a00 */
[----:B------:R-:W-:Y:S01]  /*0870*/  @UP0 UIADD3 UR4, UPT, UPT, UR4, 0x2, URZ ;  /* 0x0000000204040890 */ /* 0x000fe2000fffe0ff */
[----:B-1----:R-:W-:-:S02]  /*0880*/  MOV R10, UR6 ;  /* 0x00000006000a7c02 */ /* 0x002fc40008000f00 */
[----:B------:R-:W-:Y:S01]  /*0890*/  MOV R11, UR7 ;  /* 0x00000007000b7c02 */ /* 0x000fe20008000f00 */
[----:B------:R-:W1:Y:S01]  /*08a0*/  @!UP1 LDCU.64 UR6, c[0x0][0x390] ;  /* 0x00007200ff0697ac */ /* 0x000e620008000a00 */
[----:B--2---:R-:W-:Y:S02]  /*08b0*/  MOV R4, UR8 ;  /* 0x0000000800047c02 */ /* 0x004fe40008000f00 */
[----:B------:R-:W-:Y:S01]  /*08c0*/  MOV R5, UR9 ;  /* 0x0000000900057c02 */ /* 0x000fe20008000f00 */
[----:B------:R-:W-:-:S04]  /*08d0*/  @P1 IMAD.WIDE.U32 R10, R3, 0x4, R10 ;  /* 0x00000004030a1825 */ /* 0x000fc800078e000a */
[----:B------:R-:W-:Y:S01]  /*08e0*/  @P1 IMAD R3, R7, UR20, R0 ;  /* 0x0000001407031c24 */ /* 0x000fe2000f8e0200 */
[----:B------:R-:W-:Y:S01]  /*08f0*/  @P1 IADD3.X R7, PT, PT, RZ, RZ, RZ, P2, !PT ;  /* 0x000000ffff071210 */ /* 0x000fe200017fe4ff */
[----:B0-----:R-:W2:Y:S01]  /*0900*/  @P1 LDG.E R11, desc[UR18][R10.64] ;  /* 0x000000120a0b1981 */ /* 0x001ea2000c1e1900 */
[C---:B---3--:R-:W-:Y:S01]  /*0910*/  @P1 LEA R2, P2, R6.reuse, UR10, 0x2 ;  /* 0x0000000a06021c11 */ /* 0x048fe2000f8410ff */
[----:B------:R-:W-:Y:S01]  /*0920*/  @P1 IMAD.WIDE R4, R3, 0x4, R4 ;  /* 0x0000000403041825 */ /* 0x000fe200078e0204 */
[----:B------:R-:W-:Y:S02]  /*0930*/  MOV R19, UR4 ;  /* 0x0000000400137c02 */ /* 0x000fe40008000f00 */
[----:B------:R-:W-:Y:S02]  /*0940*/  @P1 LEA.HI.X R3, R6, UR11, R7, 0x2, P2 ;  /* 0x0000000b06031c11 */ /* 0x000fe400090f1407 */
[----:B----4-:R-:W-:Y:S01]  /*0950*/  MOV R6, UR12 ;  /* 0x0000000c00067c02 */ /* 0x010fe20008000f00 */
[----:B------:R-:W-:Y:S01]  /*0960*/  @P1 IMAD.WIDE R14, R15, 0x4, R4 ;  /* 0x000000040f0e1825 */ /* 0x000fe200078e0204 */
[----:B------:R-:W-:Y:S01]  /*0970*/  MOV R7, UR13 ;  /* 0x0000000d00077c02 */ /* 0x000fe20008000f00 */
[----:B------:R-:W2:Y:S01]  /*0980*/  @P1 LDG.E R4, desc[UR18][R4.64] ;  /* 0x0000001204041981 */ /* 0x000ea2000c1e1900 */
[----:B------:R-:W-:Y:S01]  /*0990*/  @!P0 IADD3 R17, PT, PT, R13, UR4, RZ ;  /* 0x000000040d118c10 */ /* 0x000fe2000fffe0ff */
[----:B------:R-:W-:Y:S01]  /*09a0*/  @!P0 IMAD R19, R19, UR20, R0 ;  /* 0x0000001413138c24 */ /* 0x000fe2000f8e0200 */
[----:B-1----:R-:W-:Y:S01]  /*09b0*/  MOV R8, UR6 ;  /* 0x0000000600087c02 */ /* 0x002fe20008000f00 */
[----:B------:R-:W3:Y:S01]  /*09c0*/  @P1 LDG.E R14, desc[UR18][R14.64] ;  /* 0x000000120e0e1981 */ /* 0x000ee2000c1e1900 */
[----:B------:R-:W-:Y:S01]  /*09d0*/  MOV R9, UR7 ;  /* 0x0000000700097c02 */ /* 0x000fe20008000f00 */
[----:B------:R-:W-:-:S02]  /*09e0*/  @!P0 IMAD.WIDE.U32 R6, R17, 0x4, R6 ;  /* 0x0000000411068825 */ /* 0x000fc400078e0006 */
[----:B------:R-:W3:Y:S02]  /*09f0*/  @P1 LDG.E R2, desc[UR18][R2.64+0x4] ;  /* 0x0000041202021981 */ /* 0x000ee4000c1e1900 */
[----:B------:R-:W-:Y:S02]  /*0a00*/  @!P0 IMAD.WIDE R8, R19, 0x4, R8 ;  /* 0x0000000413088825 */ /* 0x000fe400078e0208 */
[----:B------:R-:W4:Y:S04]  /*0a10*/  @!P0 LDG.E R7, desc[UR18][R6.64] ;  /* 0x0000001206078981 */ /* 0x000f28000c1e1900 */
[----:B------:R-:W4:Y:S01]  /*0a20*/  @!P0 LDG.E R8, desc[UR18][R8.64] ;  /* 0x0000001208088981 */ /* 0x000f22000c1e1900 */
[----:B--2---:R-:W-:-:S04]  /*0a30*/  @P1 FFMA R11, R11, R4, R12 ;  /* 0x000000040b0b1223 */ /* 0x004fc8000000000c */
[----:B---3--:R-:W-:-:S04]  /*0a40*/  @P1 FFMA R12, R2, R14, R11 ;  /* 0x0000000e020c1223 */ /* 0x008fc8000000000b */
[----:B----4-:R-:W-:-:S07]  /*0a50*/  @!P0 FFMA R12, R7, R8, R12 ;  /* 0x00000008070c8223 */ /* 0x010fce000000000c */
.L_x_2:
[----:B------:R-:W1:Y:S01]  /*0a60*/  LDC.64 R2, c[0x0][0x398] ;  /* 0x0000e600ff027b82 */ /* 0x000e620000000a00 */
[----:B------:R-:W-:-:S05]  /*0a70*/  IADD3 R13, PT, PT, R0, R13, RZ ;  /* 0x0000000d000d7210 */ /* 0x000fca0007ffe0ff */
[----:B-1----:R-:W-:-:S05]  /*0a80*/  IMAD.WIDE R2, R13, 0x4, R2 ;  /* 0x000000040d027825 */ /* 0x002fca00078e0202 */
[----:B0-----:R-:W-:Y:S01]  /*0a90*/  STG.E desc[UR18][R2.64], R12 ;  /* 0x0000000c02007986 */ /* 0x001fe2000c101912 */
[----:B------:R-:W-:Y:S05]  /*0aa0*/  EXIT ;  /* 0x000000000000794d */ /* 0x000fea0003800000 */
.L_x_4:
[----:B------:R-:W-:-:S00]  /*0ab0*/  BRA `(.L_x_4) ;  /* 0xfffffffc00fc7947 */ /* 0x000fc0000383ffff */
[----:B------:R-:W-:-:S00]  /*0ac0*/  NOP ;  /* 0x0000000000007918 */ /* 0x000fc00000000000 */
        /* <DEDUP_REMOVED lines=11> */
.L_x_5:


//--------------------- .nv.shared.reserved.0     --------------------------
	.section	.nv.shared.reserved.0,"aw",@nobits
	.weak		__nv_reservedSMEM_offset_0_alias
	.size		__nv_reservedSMEM_offset_0_alias, 0, 64
	.other		__nv_reservedSMEM_offset_0_alias,@"STO_CUDA_RESERVED_SHARED STV_DEFAULT"
__nv_reservedSMEM_offset_0_alias:
	.zero		0
	.zero		64


//--------------------- .nv.constant0._Z12kernelMatmuliPfS_S_ --------------------------
	.section	.nv.constant0._Z12kernelMatmuliPfS_S_,"a",@progbits
	.sectionflags	@""
	.align	4
.nv.constant0._Z12kernelMatmuliPfS_S_:
	.zero		928


//--------------------- SYMBOLS --------------------------

	.type		.nv.reservedSmem.offset0,@object
	.size		.nv.reservedSmem.offset0,0x4
